//
// Generated by NVIDIA NVVM Compiler
//
// Compiler Build ID: CL-36424714
// Cuda compilation tools, release 13.0, V13.0.88
// Based on NVVM 20.0.0
//

.version 9.0
.target sm_100
.address_size 64

	// .globl	_Z9gpu_saxpyPffS_i

.visible .entry _Z9gpu_saxpyPffS_i(
	.param .u64 .ptr .align 1 _Z9gpu_saxpyPffS_i_param_0,
	.param .f32 _Z9gpu_saxpyPffS_i_param_1,
	.param .u64 .ptr .align 1 _Z9gpu_saxpyPffS_i_param_2,
	.param .u32 _Z9gpu_saxpyPffS_i_param_3
)
{
	.reg .pred 	%p<2>;
	.reg .b32 	%r<6>;
	.reg .b32 	%f<5>;
	.reg .b64 	%rd<8>;

	ld.param.u64 	%rd1, [_Z9gpu_saxpyPffS_i_param_0];
	ld.param.f32 	%f1, [_Z9gpu_saxpyPffS_i_param_1];
	ld.param.u64 	%rd2, [_Z9gpu_saxpyPffS_i_param_2];
	ld.param.u32 	%r2, [_Z9gpu_saxpyPffS_i_param_3];
	mov.u32 	%r3, %ctaid.x;
	mov.u32 	%r4, %ntid.x;
	mov.u32 	%r5, %tid.x;
	mad.lo.s32 	%r1, %r3, %r4, %r5;
	setp.ge.s32 	%p1, %r1, %r2;
	@%p1 bra 	$L__BB0_2;
	cvta.to.global.u64 	%rd3, %rd2;
	cvta.to.global.u64 	%rd4, %rd1;
	mul.wide.s32 	%rd5, %r1, 4;
	add.s64 	%rd6, %rd3, %rd5;
	ld.global.nc.f32 	%f2, [%rd6];
	add.s64 	%rd7, %rd4, %rd5;
	ld.global.f32 	%f3, [%rd7];
	fma.rn.f32 	%f4, %f1, %f2, %f3;
	st.global.f32 	[%rd7], %f4;
$L__BB0_2:
	ret;

}


// ===== COMPILED SASS (sm_100) =====

	.target	sm_100

	.elftype	@"ET_EXEC"


//--------------------- .note.nv.tkinfo           --------------------------
	.section	.note.nv.tkinfo,"",@"SHT_NOTE"
	.sectionflags	@"SHF_NOTE_NV_TKINFO"
	.tkinfo
        /*0018*/ 	.word	0x00000002
        /*0030*/ 	.string	""
        /*0030*/ 	.string	"ptxas"
        /*0030*/ 	.string	"Cuda compilation tools, release 13.0, V13.0.88"
        /*0030*/ 	.string	"Build cuda_13.0.r13.0/compiler.36424714_0"
        /*0030*/ 	.string	"-arch sm_100 -m 64 "



//--------------------- .note.nv.cuinfo           --------------------------
	.section	.note.nv.cuinfo,"",@"SHT_NOTE"
	.sectionflags	@"SHF_NOTE_NV_CUINFO"
        /*0018*/ 	.short	0x0002
        /*001a*/ 	.short	0x0064
        /*001c*/ 	.short	0x0082
	.zero		2


//--------------------- .nv.info                  --------------------------
	.section	.nv.info,"",@"SHT_CUDA_INFO"
	.align	4


	//----- nvinfo : EIATTR_REGCOUNT
	.align		4
        /*0000*/ 	.byte	0x04, 0x2f
        /*0002*/ 	.short	(.L_1 - .L_0)
	.align		4
.L_0:
        /*0004*/ 	.word	index@(_Z9gpu_saxpyPffS_i)
        /*0008*/ 	.word	0x0000000a


	//----- nvinfo : EIATTR_FRAME_SIZE
	.align		4
.L_1:
        /*000c*/ 	.byte	0x04, 0x11
        /*000e*/ 	.short	(.L_3 - .L_2)
	.align		4
.L_2:
        /*0010*/ 	.word	index@(_Z9gpu_saxpyPffS_i)
        /*0014*/ 	.word	0x00000000


	//----- nvinfo : EIATTR_MIN_STACK_SIZE
	.align		4
.L_3:
        /*0018*/ 	.byte	0x04, 0x12
        /*001a*/ 	.short	(.L_5 - .L_4)
	.align		4
.L_4:
        /*001c*/ 	.word	index@(_Z9gpu_saxpyPffS_i)
        /*0020*/ 	.word	0x00000000
.L_5:


//--------------------- .nv.compat                --------------------------
	.section	.nv.compat,"",@"SHT_CUDA_COMPAT_INFO"
	.align	4
        /*0000*/ 	.byte	0x02, 0x09, 0x00, 0x00, 0x02, 0x02, 0x01, 0x00, 0x02, 0x05, 0x05, 0x00, 0x03, 0x07, 0x01, 0x01
        /*0010*/ 	.byte	0x02, 0x03, 0x00, 0x00, 0x02, 0x06, 0x01, 0x00, 0x04, 0x0b, 0x08, 0x00, 0x09, 0x00, 0x00, 0x00
        /*0020*/ 	.byte	0x00, 0x00, 0x00, 0x00


//--------------------- .nv.info._Z9gpu_saxpyPffS_i --------------------------
	.section	.nv.info._Z9gpu_saxpyPffS_i,"",@"SHT_CUDA_INFO"
	.sectionflags	@""
	.align	4


	//----- nvinfo : EIATTR_CUDA_API_VERSION
	.align		4
        /*0000*/ 	.byte	0x04, 0x37
        /*0002*/ 	.short	(.L_7 - .L_6)
.L_6:
        /*0004*/ 	.word	0x00000082


	//----- nvinfo : EIATTR_KPARAM_INFO
	.align		4
.L_7:
        /*0008*/ 	.byte	0x04, 0x17
        /*000a*/ 	.short	(.L_9 - .L_8)
.L_8:
        /*000c*/ 	.word	0x00000000
        /*0010*/ 	.short	0x0003
        /*0012*/ 	.short	0x0018
        /*0014*/ 	.byte	0x00, 0xf0, 0x11, 0x00


	//----- nvinfo : EIATTR_KPARAM_INFO
	.align		4
.L_9:
        /*0018*/ 	.byte	0x04, 0x17
        /*001a*/ 	.short	(.L_11 - .L_10)
.L_10:
        /*001c*/ 	.word	0x00000000
        /*0020*/ 	.short	0x0002
        /*0022*/ 	.short	0x0010
        /*0024*/ 	.byte	0x00, 0xf5, 0x21, 0x00


	//----- nvinfo : EIATTR_KPARAM_INFO
	.align		4
.L_11:
        /*0028*/ 	.byte	0x04, 0x17
        /*002a*/ 	.short	(.L_13 - .L_12)
.L_12:
        /*002c*/ 	.word	0x00000000
        /*0030*/ 	.short	0x0001
        /*0032*/ 	.short	0x0008
        /*0034*/ 	.byte	0x00, 0xf0, 0x11, 0x00


	//----- nvinfo : EIATTR_KPARAM_INFO
	.align		4
.L_13:
        /*0038*/ 	.byte	0x04, 0x17
        /*003a*/ 	.short	(.L_15 - .L_14)
.L_14:
        /*003c*/ 	.word	0x00000000
        /*0040*/ 	.short	0x0000
        /*0042*/ 	.short	0x0000
        /*0044*/ 	.byte	0x00, 0xf5, 0x21, 0x00


	//----- nvinfo : EIATTR_SPARSE_MMA_MASK
	.align		4
.L_15:
        /*0048*/ 	.byte	0x03, 0x50
        /*004a*/ 	.short	0x0000


	//----- nvinfo : EIATTR_MAXREG_COUNT
	.align		4
        /*004c*/ 	.byte	0x03, 0x1b
        /*004e*/ 	.short	0x00ff


	//----- nvinfo : EIATTR_MERCURY_ISA_VERSION
	.align		4
        /*0050*/ 	.byte	0x03, 0x5f
        /*0052*/ 	.short	0x0101


	//----- nvinfo : EIATTR_VRC_CTA_INIT_COUNT
	.align		4
        /*0054*/ 	.byte	0x02, 0x4a
	.zero		1
	.zero		1


	//----- nvinfo : EIATTR_EXIT_INSTR_OFFSETS
	.align		4
        /*0058*/ 	.byte	0x04, 0x1c
        /*005a*/ 	.short	(.L_17 - .L_16)


	//   ....[0]....
.L_16:
        /*005c*/ 	.word	0x00000070


	//   ....[1]....
        /*0060*/ 	.word	0x00000120


	//----- nvinfo : EIATTR_CBANK_PARAM_SIZE
	.align		4
.L_17:
        /*0064*/ 	.byte	0x03, 0x19
        /*0066*/ 	.short	0x001c


	//----- nvinfo : EIATTR_PARAM_CBANK
	.align		4
        /*0068*/ 	.byte	0x04, 0x0a
        /*006a*/ 	.short	(.L_19 - .L_18)
	.align		4
.L_18:
        /*006c*/ 	.word	index@(.nv.constant0._Z9gpu_saxpyPffS_i)
        /*0070*/ 	.short	0x0380
        /*0072*/ 	.short	0x001c


	//----- nvinfo : EIATTR_SW_WAR
	.align		4
.L_19:
        /*0074*/ 	.byte	0x04, 0x36
        /*0076*/ 	.short	(.L_21 - .L_20)
.L_20:
        /*0078*/ 	.word	0x00000008
.L_21:


//--------------------- .nv.callgraph             --------------------------
	.section	.nv.callgraph,"",@"SHT_CUDA_CALLGRAPH"
	.align	4
	.sectionentsize	8
	.align		4
        /*0000*/ 	.word	0x00000000
	.align		4
        /*0004*/ 	.word	0xffffffff
	.align		4
        /*0008*/ 	.word	0x00000000
	.align		4
        /*000c*/ 	.word	0xfffffffe
	.align		4
        /*0010*/ 	.word	0x00000000
	.align		4
        /*0014*/ 	.word	0xfffffffd
	.align		4
        /*0018*/ 	.word	0x00000000
	.align		4
        /*001c*/ 	.word	0xfffffffc


//--------------------- .text._Z9gpu_saxpyPffS_i  --------------------------
	.section	.text._Z9gpu_saxpyPffS_i,"ax",@progbits
	.align	128
        .global         _Z9gpu_saxpyPffS_i
        .type           _Z9gpu_saxpyPffS_i,@function
        .size           _Z9gpu_saxpyPffS_i,(.L_x_1 - _Z9gpu_saxpyPffS_i)
        .other          _Z9gpu_saxpyPffS_i,@"STO_CUDA_ENTRY STV_DEFAULT"
_Z9gpu_saxpyPffS_i:
.text._Z9gpu_saxpyPffS_i:
[----:B------:R-:W-:Y:S01]  /*0000*/  LDC R1, c[0x0][0x37c] ;  /* 0x0000df00ff017b82 */ /* 0x000fe20000000800 */
[----:B------:R-:W0:Y:S07]  /*0010*/  S2R R0, SR_TID.X ;  /* 0x0000000000007919 */ /* 0x000e2e0000002100 */
[----:B------:R-:W0:Y:S01]  /*0020*/  S2UR UR4, SR_CTAID.X ;  /* 0x00000000000479c3 */ /* 0x000e220000002500 */
[----:B------:R-:W1:Y:S07]  /*0030*/  LDCU UR5, c[0x0][0x398] ;  /* 0x00007300ff0577ac */ /* 0x000e6e0008000800 */
[----:B------:R-:W0:Y:S02]  /*0040*/  LDC R7, c[0x0][0x360] ;  /* 0x0000d800ff077b82 */ /* 0x000e240000000800 */
[----:B0-----:R-:W-:-:S05]  /*0050*/  IMAD R7, R7, UR4, R0 ;  /* 0x0000000407077c24 */ /* 0x001fca000f8e0200 */
[----:B-1----:R-:W-:-:S13]  /*0060*/  ISETP.GE.AND P0, PT, R7, UR5, PT ;  /* 0x0000000507007c0c */ /* 0x002fda000bf06270 */
[----:B------:R-:W-:Y:S05]  /*0070*/  @P0 EXIT ;  /* 0x000000000000094d */ /* 0x000fea0003800000 */
[----:B------:R-:W0:Y:S01]  /*0080*/  LDC.64 R2, c[0x0][0x390] ;  /* 0x0000e400ff027b82 */ /* 0x000e220000000a00 */
[----:B------:R-:W1:Y:S01]  /*0090*/  LDCU.64 UR4, c[0x0][0x358] ;  /* 0x00006b00ff0477ac */ /* 0x000e620008000a00 */
[----:B------:R-:W2:Y:S06]  /*00a0*/  LDCU UR6, c[0x0][0x388] ;  /* 0x00007100ff0677ac */ /* 0x000eac0008000800 */
[----:B------:R-:W3:Y:S01]  /*00b0*/  LDC.64 R4, c[0x0][0x380] ;  /* 0x0000e000ff047b82 */ /* 0x000ee20000000a00 */
[----:B0-----:R-:W-:-:S06]  /*00c0*/  IMAD.WIDE R2, R7, 0x4, R2 ;  /* 0x0000000407027825 */ /* 0x001fcc00078e0202 */
[----:B-1----:R-:W2:Y:S01]  /*00d0*/  LDG.E.CONSTANT R2, desc[UR4][R2.64] ;  /* 0x0000000402027981 */ /* 0x002ea2000c1e9900 */
[----:B---3--:R-:W-:-:S05]  /*00e0*/  IMAD.WIDE R4, R7, 0x4, R4 ;  /* 0x0000000407047825 */ /* 0x008fca00078e0204 */
[----:B------:R-:W2:Y:S02]  /*00f0*/  LDG.E R7, desc[UR4][R4.64] ;  /* 0x0000000404077981 */ /* 0x000ea4000c1e1900 */
[----:B--2---:R-:W-:-:S05]  /*0100*/  FFMA R7, R2, UR6, R7 ;  /* 0x0000000602077c23 */ /* 0x004fca0008000007 */
[----:B------:R-:W-:Y:S01]  /*0110*/  STG.E desc[UR4][R4.64], R7 ;  /* 0x0000000704007986 */ /* 0x000fe2000c101904 */
[----:B------:R-:W-:Y:S05]  /*0120*/  EXIT ;  /* 0x000000000000794d */ /* 0x000fea0003800000 */
.L_x_0:
[----:B------:R-:W-:-:S00]  /*0130*/  BRA `(.L_x_0) ;  /* 0xfffffffc00fc7947 */ /* 0x000fc0000383ffff */
[----:B------:R-:W-:-:S00]  /*0140*/  NOP ;  /* 0x0000000000007918 */ /* 0x000fc00000000000 */
        /* <DEDUP_REMOVED lines=11> */
.L_x_1:


//--------------------- .nv.shared.reserved.0     --------------------------
	.section	.nv.shared.reserved.0,"aw",@nobits
	.weak		__nv_reservedSMEM_offset_0_alias
	.size		__nv_reservedSMEM_offset_0_alias, 0, 64
	.other		__nv_reservedSMEM_offset_0_alias,@"STO_CUDA_RESERVED_SHARED STV_DEFAULT"
__nv_reservedSMEM_offset_0_alias:
	.zero		0
	.zero		64


//--------------------- .nv.constant0._Z9gpu_saxpyPffS_i --------------------------
	.section	.nv.constant0._Z9gpu_saxpyPffS_i,"a",@progbits
	.sectionflags	@""
	.align	4
.nv.constant0._Z9gpu_saxpyPffS_i:
	.zero		924


//--------------------- SYMBOLS --------------------------

	.type		.nv.reservedSmem.offset0,@object
	.size		.nv.reservedSmem.offset0,0x4
